	.headerflags	@"EF_CUDA_TEXMODE_UNIFIED EF_CUDA_64BIT_ADDRESS EF_CUDA_ACCELERATORS EF_CUDA_SM90 EF_CUDA_VIRTUAL_SM(EF_CUDA_SM90)"
	.elftype	@"ET_EXEC"


//--------------------- .nv.info                  --------------------------
	.section	.nv.info,"",@"SHT_CUDA_INFO"
	.align	4


	//----- nvinfo : EIATTR_REGCOUNT
	.align		4
        /*0000*/ 	.byte	0x04, 0x2f
        /*0002*/ 	.short	(.L_1 - .L_0)
	.align		4
.L_0:
        /*0004*/ 	.word	index@(triton_poi_fused_cat_convolution_19)
        /*0008*/ 	.word	0x00000028


	//----- nvinfo : EIATTR_MIN_STACK_SIZE
	.align		4
.L_1:
        /*000c*/ 	.byte	0x04, 0x12
        /*000e*/ 	.short	(.L_3 - .L_2)
	.align		4
.L_2:
        /*0010*/ 	.word	index@(triton_poi_fused_cat_convolution_19)
        /*0014*/ 	.word	0x00000000


	//----- nvinfo : EIATTR_FRAME_SIZE
	.align		4
.L_3:
        /*0018*/ 	.byte	0x04, 0x11
        /*001a*/ 	.short	(.L_5 - .L_4)
	.align		4
.L_4:
        /*001c*/ 	.word	index@(triton_poi_fused_cat_convolution_19)
        /*0020*/ 	.word	0x00000000


	//----- nvinfo : EIATTR_MIN_STACK_SIZE
	.align		4
.L_5:
        /*0024*/ 	.byte	0x04, 0x12
        /*0026*/ 	.short	(.L_7 - .L_6)
	.align		4
.L_6:
        /*0028*/ 	.word	index@(triton_poi_fused_cat_convolution_19)
        /*002c*/ 	.word	0x00000000
.L_7:


//--------------------- .nv.info.triton_poi_fused_cat_convolution_19 --------------------------
	.section	.nv.info.triton_poi_fused_cat_convolution_19,"",@"SHT_CUDA_INFO"
	.sectionflags	@""
	.align	4


	//----- nvinfo : EIATTR_CUDA_API_VERSION
	.align		4
        /*0000*/ 	.byte	0x04, 0x37
        /*0002*/ 	.short	(.L_9 - .L_8)
.L_8:
        /*0004*/ 	.word	0x0000007c


	//----- nvinfo : EIATTR_KPARAM_INFO
	.align		4
.L_9:
        /*0008*/ 	.byte	0x04, 0x17
        /*000a*/ 	.short	(.L_11 - .L_10)
.L_10:
        /*000c*/ 	.word	0x00000000
        /*0010*/ 	.short	0x0007
        /*0012*/ 	.short	0x0034
        /*0014*/ 	.byte	0x00, 0xf0, 0x11, 0x00


	//----- nvinfo : EIATTR_KPARAM_INFO
	.align		4
.L_11:
        /*0018*/ 	.byte	0x04, 0x17
        /*001a*/ 	.short	(.L_13 - .L_12)
.L_12:
        /*001c*/ 	.word	0x00000000
        /*0020*/ 	.short	0x0006
        /*0022*/ 	.short	0x0030
        /*0024*/ 	.byte	0x00, 0xf0, 0x11, 0x00


	//----- nvinfo : EIATTR_KPARAM_INFO
	.align		4
.L_13:
        /*0028*/ 	.byte	0x04, 0x17
        /*002a*/ 	.short	(.L_15 - .L_14)
.L_14:
        /*002c*/ 	.word	0x00000000
        /*0030*/ 	.short	0x0005
        /*0032*/ 	.short	0x0028
        /*0034*/ 	.byte	0x00, 0xf4, 0x21, 0x00


	//----- nvinfo : EIATTR_KPARAM_INFO
	.align		4
.L_15:
        /*0038*/ 	.byte	0x04, 0x17
        /*003a*/ 	.short	(.L_17 - .L_16)
.L_16:
        /*003c*/ 	.word	0x00000000
        /*0040*/ 	.short	0x0004
        /*0042*/ 	.short	0x0020
        /*0044*/ 	.byte	0x00, 0xf4, 0x21, 0x00


	//----- nvinfo : EIATTR_KPARAM_INFO
	.align		4
.L_17:
        /*0048*/ 	.byte	0x04, 0x17
        /*004a*/ 	.short	(.L_19 - .L_18)
.L_18:
        /*004c*/ 	.word	0x00000000
        /*0050*/ 	.short	0x0003
        /*0052*/ 	.short	0x0018
        /*0054*/ 	.byte	0x00, 0xf4, 0x21, 0x00


	//----- nvinfo : EIATTR_KPARAM_INFO
	.align		4
.L_19:
        /*0058*/ 	.byte	0x04, 0x17
        /*005a*/ 	.short	(.L_21 - .L_20)
.L_20:
        /*005c*/ 	.word	0x00000000
        /*0060*/ 	.short	0x0002
        /*0062*/ 	.short	0x0010
        /*0064*/ 	.byte	0x00, 0xf4, 0x21, 0x00


	//----- nvinfo : EIATTR_KPARAM_INFO
	.align		4
.L_21:
        /*0068*/ 	.byte	0x04, 0x17
        /*006a*/ 	.short	(.L_23 - .L_22)
.L_22:
        /*006c*/ 	.word	0x00000000
        /*0070*/ 	.short	0x0001
        /*0072*/ 	.short	0x0008
        /*0074*/ 	.byte	0x00, 0xf4, 0x21, 0x00


	//----- nvinfo : EIATTR_KPARAM_INFO
	.align		4
.L_23:
        /*0078*/ 	.byte	0x04, 0x17
        /*007a*/ 	.short	(.L_25 - .L_24)
.L_24:
        /*007c*/ 	.word	0x00000000
        /*0080*/ 	.short	0x0000
        /*0082*/ 	.short	0x0000
        /*0084*/ 	.byte	0x00, 0xf4, 0x21, 0x00


	//----- nvinfo : EIATTR_SPARSE_MMA_MASK
	.align		4
.L_25:
        /*0088*/ 	.byte	0x03, 0x50
        /*008a*/ 	.short	0x0000


	//----- nvinfo : EIATTR_MAXREG_COUNT
	.align		4
        /*008c*/ 	.byte	0x03, 0x1b
        /*008e*/ 	.short	0x00ff


	//----- nvinfo : EIATTR_EXIT_INSTR_OFFSETS
	.align		4
        /*0090*/ 	.byte	0x04, 0x1c
        /*0092*/ 	.short	(.L_27 - .L_26)


	//   ....[0]....
.L_26:
        /*0094*/ 	.word	0x000010b0


	//   ....[1]....
        /*0098*/ 	.word	0x000010d0


	//----- nvinfo : EIATTR_REQNTID
	.align		4
.L_27:
        /*009c*/ 	.byte	0x04, 0x10
        /*009e*/ 	.short	(.L_29 - .L_28)
.L_28:
        /*00a0*/ 	.word	0x00000080
        /*00a4*/ 	.word	0x00000001
        /*00a8*/ 	.word	0x00000001


	//----- nvinfo : EIATTR_CBANK_PARAM_SIZE
	.align		4
.L_29:
        /*00ac*/ 	.byte	0x03, 0x19
        /*00ae*/ 	.short	0x0038


	//----- nvinfo : EIATTR_PARAM_CBANK
	.align		4
        /*00b0*/ 	.byte	0x04, 0x0a
        /*00b2*/ 	.short	(.L_31 - .L_30)
	.align		4
.L_30:
        /*00b4*/ 	.word	index@(.nv.constant0.triton_poi_fused_cat_convolution_19)
        /*00b8*/ 	.short	0x0210
        /*00ba*/ 	.short	0x0038


	//----- nvinfo : EIATTR_SW_WAR
	.align		4
.L_31:
        /*00bc*/ 	.byte	0x04, 0x36
        /*00be*/ 	.short	(.L_33 - .L_32)
.L_32:
        /*00c0*/ 	.word	0x00000008
.L_33:


//--------------------- .nv.callgraph             --------------------------
	.section	.nv.callgraph,"",@"SHT_CUDA_CALLGRAPH"
	.align	4
	.sectionentsize	8
	.align		4
        /*0000*/ 	.word	0x00000000
	.align		4
        /*0004*/ 	.word	0xffffffff
	.align		4
        /*0008*/ 	.word	0x00000000
	.align		4
        /*000c*/ 	.word	0xfffffffe
	.align		4
        /*0010*/ 	.word	0x00000000
	.align		4
        /*0014*/ 	.word	0xfffffffd
	.align		4
        /*0018*/ 	.word	0x00000000
	.align		4
        /*001c*/ 	.word	0xfffffffc


//--------------------- .text.triton_poi_fused_cat_convolution_19 --------------------------
	.section	.text.triton_poi_fused_cat_convolution_19,"ax",@progbits
	.sectionflags	@"SHF_BARRIERS=1"
	.align	128
        .global         triton_poi_fused_cat_convolution_19
        .type           triton_poi_fused_cat_convolution_19,@function
        .size           triton_poi_fused_cat_convolution_19,(.L_x_1 - triton_poi_fused_cat_convolution_19)
        .other          triton_poi_fused_cat_convolution_19,@"STO_CUDA_ENTRY STV_DEFAULT"
triton_poi_fused_cat_convolution_19:
.text.triton_poi_fused_cat_convolution_19:
[----:B------:R-:W0:Y:S01]  /*0000*/  LDC R1, c[0x0][0x28] ;  /* 0x00000a00ff017b82 */ /* 0x000e220000000800 */
[----:B------:R-:W1:Y:S07]  /*0010*/  S2R R2, SR_CTAID.Y ;  /* 0x0000000000027919 */ /* 0x000e6e0000002600 */
[----:B------:R-:W2:Y:S01]  /*0020*/  LDC.64 R36, c[0x0][0x218] ;  /* 0x00008600ff247b82 */ /* 0x000ea20000000a00 */
[----:B------:R-:W-:Y:S02]  /*0030*/  CS2R R16, SRZ ;  /* 0x0000000000107805 */ /* 0x000fe4000001ff00 */
[----:B------:R-:W-:Y:S01]  /*0040*/  CS2R R18, SRZ ;  /* 0x0000000000127805 */ /* 0x000fe2000001ff00 */
[----:B------:R-:W3:Y:S01]  /*0050*/  S2R R0, SR_TID.X ;  /* 0x0000000000007919 */ /* 0x000ee20000002100 */
[----:B------:R-:W-:-:S02]  /*0060*/  CS2R R20, SRZ ;  /* 0x0000000000147805 */ /* 0x000fc4000001ff00 */
[----:B------:R-:W-:Y:S01]  /*0070*/  CS2R R22, SRZ ;  /* 0x0000000000167805 */ /* 0x000fe2000001ff00 */
[----:B------:R-:W-:Y:S01]  /*0080*/  ULDC.64 UR6, c[0x0][0x208] ;  /* 0x0000820000067ab9 */ /* 0x000fe20000000a00 */
[----:B------:R-:W4:Y:S01]  /*0090*/  S2R R26, SR_CTAID.X ;  /* 0x00000000001a7919 */ /* 0x000f220000002500 */
[----:B------:R-:W5:Y:S01]  /*00a0*/  LDC.64 R24, c[0x0][0x210] ;  /* 0x00008400ff187b82 */ /* 0x000f620000000a00 */
[----:B-1----:R-:W-:Y:S01]  /*00b0*/  IMAD.SHL.U32 R6, R2, 0x40, RZ ;  /* 0x0000004002067824 */ /* 0x002fe200078e00ff */
[----:B------:R-:W-:Y:S01]  /*00c0*/  SHF.R.S32.HI R2, RZ, 0x19, R2 ;  /* 0x00000019ff027819 */ /* 0x000fe20000011402 */
[----:B---3--:R-:W-:-:S03]  /*00d0*/  IMAD.SHL.U32 R3, R0, 0x4, RZ ;  /* 0x0000000400037824 */ /* 0x008fc600078e00ff */
[----:B------:R-:W-:Y:S02]  /*00e0*/  SGXT R2, R2, 0x1 ;  /* 0x000000010202781a */ /* 0x000fe40000000200 */
[----:B------:R-:W-:Y:S01]  /*00f0*/  SHF.R.U32.HI R31, RZ, 0x4, R0 ;  /* 0x00000004ff1f7819 */ /* 0x000fe20000011600 */
[----:B----4-:R-:W-:Y:S01]  /*0100*/  IMAD.SHL.U32 R26, R26, 0x10, RZ ;  /* 0x000000101a1a7824 */ /* 0x010fe200078e00ff */
[----:B------:R-:W-:Y:S02]  /*0110*/  LOP3.LUT R3, R6, 0x3c, R3, 0xf8, !PT ;  /* 0x0000003c06037812 */ /* 0x000fe400078ef803 */
[----:B------:R-:W-:Y:S02]  /*0120*/  SGXT.U32 R31, R31, 0x3 ;  /* 0x000000031f1f781a */ /* 0x000fe40000000000 */
[----:B------:R-:W-:Y:S02]  /*0130*/  LEA.HI R2, R2, R3, RZ, 0x9 ;  /* 0x0000000302027211 */ /* 0x000fe400078f48ff */
[----:B------:R-:W-:-:S02]  /*0140*/  LOP3.LUT R5, R26, R31, RZ, 0xfc, !PT ;  /* 0x0000001f1a057212 */ /* 0x000fc400078efcff */
[----:B------:R-:W-:Y:S02]  /*0150*/  LOP3.LUT R8, R2, 0xfffffe00, RZ, 0xc0, !PT ;  /* 0xfffffe0002087812 */ /* 0x000fe400078ec0ff */
[----:B------:R-:W-:Y:S02]  /*0160*/  SHF.R.S32.HI R4, RZ, 0x9, R2 ;  /* 0x00000009ff047819 */ /* 0x000fe40000011402 */
[----:B------:R-:W-:Y:S01]  /*0170*/  ISETP.GE.AND P1, PT, R5, 0x9, PT ;  /* 0x000000090500780c */ /* 0x000fe20003f26270 */
[----:B------:R-:W-:Y:S02]  /*0180*/  IMAD.IADD R2, R3, 0x1, -R8 ;  /* 0x0000000103027824 */ /* 0x000fe400078e0a08 */
[----:B------:R-:W-:Y:S02]  /*0190*/  IMAD R8, R4, 0x900, RZ ;  /* 0x0000090004087824 */ /* 0x000fe400078e02ff */
[C---:B--2---:R-:W-:Y:S01]  /*01a0*/  IMAD.WIDE R36, R2.reuse, 0x4, R36 ;  /* 0x0000000402247825 */ /* 0x044fe200078e0224 */
[----:B------:R-:W-:-:S03]  /*01b0*/  ISETP.LT.AND P2, PT, R2, 0x100, !P1 ;  /* 0x000001000200780c */ /* 0x000fc60004f41270 */
[----:B------:R-:W-:-:S04]  /*01c0*/  IMAD R35, R5, 0x100, R8 ;  /* 0x0000010005237824 */ /* 0x000fc800078e0208 */
[----:B------:R-:W-:-:S04]  /*01d0*/  IMAD.IADD R15, R2, 0x1, R35 ;  /* 0x00000001020f7824 */ /* 0x000fc800078e0223 */
[----:B-----5:R-:W-:Y:S02]  /*01e0*/  IMAD.WIDE R14, R15, 0x4, R24 ;  /* 0x000000040f0e7825 */ /* 0x020fe400078e0218 */
[----:B------:R-:W2:Y:S04]  /*01f0*/  @P2 LDG.E.EL.128 R16, desc[UR6][R36.64] ;  /* 0x0000000624102981 */ /* 0x000ea8000c2e1d00 */
[----:B------:R1:W3:Y:S01]  /*0200*/  @P2 LDG.E.EL.128 R20, desc[UR6][R14.64] ;  /* 0x000000060e142981 */ /* 0x0002e2000c2e1d00 */
[----:B------:R-:W-:Y:S02]  /*0210*/  LOP3.LUT R3, R26, 0x8, R31, 0xfe, !PT ;  /* 0x000000081a037812 */ /* 0x000fe400078efe1f */
[----:B------:R-:W-:Y:S02]  /*0220*/  CS2R R12, SRZ ;  /* 0x00000000000c7805 */ /* 0x000fe4000001ff00 */
[----:B------:R-:W-:-:S02]  /*0230*/  CS2R R10, SRZ ;  /* 0x00000000000a7805 */ /* 0x000fc4000001ff00 */
[C---:B------:R-:W-:Y:S01]  /*0240*/  ISETP.GE.AND P0, PT, R3.reuse, 0x9, PT ;  /* 0x000000090300780c */ /* 0x040fe20003f06270 */
[----:B------:R-:W-:Y:S01]  /*0250*/  IMAD R33, R3, 0x100, R8 ;  /* 0x0000010003217824 */ /* 0x000fe200078e0208 */
[----:B------:R-:W-:Y:S02]  /*0260*/  CS2R R8, SRZ ;  /* 0x0000000000087805 */ /* 0x000fe4000001ff00 */
[C---:B------:R-:W-:Y:S01]  /*0270*/  ISETP.LT.AND P3, PT, R2.reuse, 0x100, !P0 ;  /* 0x000001000200780c */ /* 0x040fe20004761270 */
[----:B------:R-:W-:Y:S01]  /*0280*/  IMAD.IADD R7, R2, 0x1, R33 ;  /* 0x0000000102077824 */ /* 0x000fe200078e0221 */
[----:B-1----:R-:W-:-:S03]  /*0290*/  CS2R R14, SRZ ;  /* 0x00000000000e7805 */ /* 0x002fc6000001ff00 */
[----:B------:R-:W-:-:S08]  /*02a0*/  IMAD.WIDE R24, R7, 0x4, R24 ;  /* 0x0000000407187825 */ /* 0x000fd000078e0218 */
[----:B------:R-:W4:Y:S04]  /*02b0*/  @P3 LDG.E.EL.128 R12, desc[UR6][R36.64] ;  /* 0x00000006240c3981 */ /* 0x000f28000c2e1d00 */
[----:B------:R1:W5:Y:S01]  /*02c0*/  @P3 LDG.E.EL.128 R8, desc[UR6][R24.64] ;  /* 0x0000000618083981 */ /* 0x000362000c2e1d00 */
[----:B------:R-:W-:Y:S01]  /*02d0*/  VIADD R30, R2, 0xffffff00 ;  /* 0xffffff00021e7836 */ /* 0x000fe20000000000 */
[----:B------:R-:W-:Y:S02]  /*02e0*/  LOP3.LUT R0, R26, 0xf, R0, 0xf8, !PT ;  /* 0x0000000f1a007812 */ /* 0x000fe400078ef800 */
[----:B------:R-:W-:Y:S02]  /*02f0*/  LOP3.LUT R29, R6, R31, RZ, 0xfc, !PT ;  /* 0x0000001f061d7212 */ /* 0x000fe400078efcff */
[----:B------:R-:W-:-:S02]  /*0300*/  LOP3.LUT R28, R6, 0x8, R31, 0xfe, !PT ;  /* 0x00000008061c7812 */ /* 0x000fc400078efe1f */
[----:B------:R-:W-:Y:S02]  /*0310*/  LOP3.LUT R27, R6, 0x10, R31, 0xfe, !PT ;  /* 0x00000010061b7812 */ /* 0x000fe400078efe1f */
[----:B------:R-:W-:Y:S02]  /*0320*/  LOP3.LUT R26, R6, 0x18, R31, 0xfe, !PT ;  /* 0x00000018061a7812 */ /* 0x000fe400078efe1f */
[----:B-1----:R-:W-:Y:S02]  /*0330*/  LOP3.LUT R25, R6, 0x20, R31, 0xfe, !PT ;  /* 0x0000002006197812 */ /* 0x002fe400078efe1f */
[----:B------:R-:W-:Y:S02]  /*0340*/  LOP3.LUT R24, R6, 0x28, R31, 0xfe, !PT ;  /* 0x0000002806187812 */ /* 0x000fe400078efe1f */
[----:B------:R-:W-:Y:S02]  /*0350*/  LOP3.LUT R7, R6, 0x30, R31, 0xfe, !PT ;  /* 0x0000003006077812 */ /* 0x000fe400078efe1f */
[----:B------:R-:W-:Y:S01]  /*0360*/  LOP3.LUT R6, R6, 0x38, R31, 0xfe, !PT ;  /* 0x0000003806067812 */ /* 0x000fe200078efe1f */
[----:B------:R-:W-:-:S02]  /*0370*/  IMAD.IADD R31, R35, 0x1, R30 ;  /* 0x00000001231f7824 */ /* 0x000fc400078e021e */
[----:B------:R-:W-:Y:S02]  /*0380*/  IMAD.IADD R30, R33, 0x1, R30 ;  /* 0x00000001211e7824 */ /* 0x000fe400078e021e */
[----:B------:R-:W1:Y:S01]  /*0390*/  LDC.64 R32, c[0x0][0x220] ;  /* 0x00008800ff207b82 */ /* 0x000e620000000a00 */
[----:B--2---:R-:W-:Y:S02]  /*03a0*/  SEL R35, R16, RZ, P2 ;  /* 0x000000ff10237207 */ /* 0x004fe40001000000 */
[----:B------:R-:W-:Y:S02]  /*03b0*/  SEL R16, R17, RZ, P2 ;  /* 0x000000ff11107207 */ /* 0x000fe40001000000 */
[----:B---3--:R-:W-:Y:S02]  /*03c0*/  SEL R21, R21, RZ, P2 ;  /* 0x000000ff15157207 */ /* 0x008fe40001000000 */
[----:B------:R-:W-:Y:S02]  /*03d0*/  SEL R20, R20, RZ, P2 ;  /* 0x000000ff14147207 */ /* 0x000fe40001000000 */
[C---:B------:R-:W-:Y:S01]  /*03e0*/  FSETP.GEU.AND P6, PT, R21.reuse, -R16, PT ;  /* 0x800000101500720b */ /* 0x040fe20003fce000 */
[----:B------:R-:W-:Y:S01]  /*03f0*/  FADD R21, R21, R16 ;  /* 0x0000001015157221 */ /* 0x000fe20000000000 */
[C---:B------:R-:W-:Y:S01]  /*0400*/  FSETP.GEU.AND P4, PT, R20.reuse, -R35, PT ;  /* 0x800000231400720b */ /* 0x040fe20003f8e000 */
[----:B------:R-:W-:Y:S01]  /*0410*/  FADD R20, R20, R35 ;  /* 0x0000002314147221 */ /* 0x000fe20000000000 */
[----:B------:R-:W-:Y:S01]  /*0420*/  SEL R17, R18, RZ, P2 ;  /* 0x000000ff12117207 */ /* 0x000fe20001000000 */
[----:B-1----:R-:W-:Y:S01]  /*0430*/  IMAD.WIDE R34, R31, 0x4, R32 ;  /* 0x000000041f227825 */ /* 0x002fe200078e0220 */
[----:B------:R-:W-:-:S02]  /*0440*/  SEL R22, R22, RZ, P2 ;  /* 0x000000ff16167207 */ /* 0x000fc40001000000 */
[----:B------:R-:W-:Y:S02]  /*0450*/  SEL R23, R23, RZ, P2 ;  /* 0x000000ff17177207 */ /* 0x000fe40001000000 */
[----:B------:R-:W-:Y:S02]  /*0460*/  SEL R16, R19, RZ, P2 ;  /* 0x000000ff13107207 */ /* 0x000fe40001000000 */
[----:B------:R-:W-:Y:S02]  /*0470*/  CS2R R18, SRZ ;  /* 0x0000000000127805 */ /* 0x000fe4000001ff00 */
[----:B------:R-:W-:Y:S02]  /*0480*/  ISETP.GT.AND P2, PT, R2, 0xff, !P1 ;  /* 0x000000ff0200780c */ /* 0x000fe40004f44270 */
[----:B------:R-:W-:Y:S02]  /*0490*/  FSEL R20, R20, RZ, P4 ;  /* 0x000000ff14147208 */ /* 0x000fe40002000000 */
[C---:B------:R-:W-:Y:S01]  /*04a0*/  FSETP.GEU.AND P5, PT, R22.reuse, -R17, PT ;  /* 0x800000111600720b */ /* 0x040fe20003fae000 */
[----:B------:R-:W-:Y:S01]  /*04b0*/  FADD R22, R22, R17 ;  /* 0x0000001116167221 */ /* 0x000fe20000000000 */
[C---:B------:R-:W-:Y:S01]  /*04c0*/  FSETP.GEU.AND P4, PT, R23.reuse, -R16, PT ;  /* 0x800000101700720b */ /* 0x040fe20003f8e000 */
[----:B------:R-:W-:Y:S01]  /*04d0*/  FADD R23, R23, R16 ;  /* 0x0000001017177221 */ /* 0x000fe20000000000 */
[----:B------:R-:W-:-:S06]  /*04e0*/  CS2R R16, SRZ ;  /* 0x0000000000107805 */ /* 0x000fcc000001ff00 */
[----:B------:R1:W2:Y:S01]  /*04f0*/  @P2 LDG.E.EL.128 R16, desc[UR6][R34.64] ;  /* 0x0000000622102981 */ /* 0x0002a2000c2e1d00 */
[----:B----4-:R-:W-:Y:S02]  /*0500*/  SEL R31, R12, RZ, P3 ;  /* 0x000000ff0c1f7207 */ /* 0x010fe40001800000 */
[----:B------:R-:W-:Y:S02]  /*0510*/  SEL R12, R13, RZ, P3 ;  /* 0x000000ff0d0c7207 */ /* 0x000fe40001800000 */
[----:B-----5:R-:W-:Y:S02]  /*0520*/  SEL R9, R9, RZ, P3 ;  /* 0x000000ff09097207 */ /* 0x020fe40001800000 */
[----:B------:R-:W-:Y:S02]  /*0530*/  FSEL R22, R22, RZ, P5 ;  /* 0x000000ff16167208 */ /* 0x000fe40002800000 */
[C---:B------:R-:W-:Y:S01]  /*0540*/  FSETP.GEU.AND P5, PT, R9.reuse, -R12, PT ;  /* 0x8000000c0900720b */ /* 0x040fe20003fae000 */
[----:B-1----:R-:W1:Y:S01]  /*0550*/  LDC.64 R34, c[0x0][0x228] ;  /* 0x00008a00ff227b82 */ /* 0x002e620000000a00 */
[----:B------:R-:W-:Y:S01]  /*0560*/  FADD R9, R9, R12 ;  /* 0x0000000c09097221 */ /* 0x000fe20000000000 */
[----:B------:R-:W-:-:S02]  /*0570*/  SEL R13, R14, RZ, P3 ;  /* 0x000000ff0e0d7207 */ /* 0x000fc40001800000 */
[----:B------:R-:W-:Y:S02]  /*0580*/  SEL R10, R10, RZ, P3 ;  /* 0x000000ff0a0a7207 */ /* 0x000fe40001800000 */
[----:B------:R-:W-:Y:S02]  /*0590*/  SEL R11, R11, RZ, P3 ;  /* 0x000000ff0b0b7207 */ /* 0x000fe40001800000 */
[----:B------:R-:W-:Y:S02]  /*05a0*/  SEL R12, R15, RZ, P3 ;  /* 0x000000ff0f0c7207 */ /* 0x000fe40001800000 */
[----:B------:R-:W-:Y:S02]  /*05b0*/  CS2R R14, SRZ ;  /* 0x00000000000e7805 */ /* 0x000fe4000001ff00 */
[----:B------:R-:W-:Y:S02]  /*05c0*/  SEL R8, R8, RZ, P3 ;  /* 0x000000ff08087207 */ /* 0x000fe40001800000 */
[----:B------:R-:W-:-:S02]  /*05d0*/  FSEL R23, R23, RZ, P4 ;  /* 0x000000ff17177208 */ /* 0x000fc40002000000 */
[C---:B------:R-:W-:Y:S01]  /*05e0*/  FSETP.GEU.AND P4, PT, R10.reuse, -R13, PT ;  /* 0x8000000d0a00720b */ /* 0x040fe20003f8e000 */
[----:B------:R-:W-:Y:S01]  /*05f0*/  FADD R10, R10, R13 ;  /* 0x0000000d0a0a7221 */ /* 0x000fe20000000000 */
[C---:B------:R-:W-:Y:S01]  /*0600*/  FSETP.GEU.AND P3, PT, R11.reuse, -R12, PT ;  /* 0x8000000c0b00720b */ /* 0x040fe20003f6e000 */
[----:B------:R-:W-:Y:S01]  /*0610*/  FADD R11, R11, R12 ;  /* 0x0000000c0b0b7221 */ /* 0x000fe20000000000 */
[----:B------:R-:W-:Y:S02]  /*0620*/  CS2R R12, SRZ ;  /* 0x00000000000c7805 */ /* 0x000fe4000001ff00 */
[----:B------:R-:W-:Y:S02]  /*0630*/  FSEL R21, R21, RZ, P6 ;  /* 0x000000ff15157208 */ /* 0x000fe40003000000 */
[C---:B------:R-:W-:Y:S01]  /*0640*/  FSETP.GEU.AND P6, PT, R8.reuse, -R31, PT ;  /* 0x8000001f0800720b */ /* 0x040fe20003fce000 */
[----:B------:R-:W-:Y:S01]  /*0650*/  FADD R8, R8, R31 ;  /* 0x0000001f08087221 */ /* 0x000fe20000000000 */
[----:B-1----:R-:W-:-:S05]  /*0660*/  IMAD.WIDE R34, R2, 0x4, R34 ;  /* 0x0000000402227825 */ /* 0x002fca00078e0222 */
[----:B------:R-:W3:Y:S01]  /*0670*/  @P2 LDG.E.EL.128 R12, desc[UR6][R34.64+-0x400] ;  /* 0xfffc0006220c2981 */ /* 0x000ee2000c2e1d00 */
[----:B------:R-:W-:Y:S01]  /*0680*/  FSEL R8, R8, RZ, P6 ;  /* 0x000000ff08087208 */ /* 0x000fe20003000000 */
[----:B------:R-:W-:Y:S01]  /*0690*/  IMAD.WIDE R30, R30, 0x4, R32 ;  /* 0x000000041e1e7825 */ /* 0x000fe200078e0220 */
[----:B------:R-:W-:Y:S02]  /*06a0*/  ISETP.GE.AND P6, PT, R2, 0x100, PT ;  /* 0x000001000200780c */ /* 0x000fe40003fc6270 */
[----:B------:R-:W-:Y:S02]  /*06b0*/  FSEL R9, R9, RZ, P5 ;  /* 0x000000ff09097208 */ /* 0x000fe40002800000 */
[----:B--2---:R-:W-:Y:S02]  /*06c0*/  SEL R16, R16, RZ, P2 ;  /* 0x000000ff10107207 */ /* 0x004fe40001000000 */
[----:B------:R-:W-:Y:S02]  /*06d0*/  SEL R18, R18, RZ, P2 ;  /* 0x000000ff12127207 */ /* 0x000fe40001000000 */
[----:B------:R-:W-:-:S02]  /*06e0*/  SEL R32, R19, RZ, P2 ;  /* 0x000000ff13207207 */ /* 0x000fc40001000000 */
[----:B---3--:R-:W-:Y:S02]  /*06f0*/  SEL R33, R12, RZ, P2 ;  /* 0x000000ff0c217207 */ /* 0x008fe40001000000 */
[----:B------:R-:W-:Y:S02]  /*0700*/  SEL R13, R13, RZ, P2 ;  /* 0x000000ff0d0d7207 */ /* 0x000fe40001000000 */
[C---:B------:R-:W-:Y:S01]  /*0710*/  FSETP.GEU.AND P5, PT, R16.reuse, -R33, PT ;  /* 0x800000211000720b */ /* 0x040fe20003fae000 */
[----:B------:R-:W-:Y:S01]  /*0720*/  FADD R12, R16, R33 ;  /* 0x00000021100c7221 */ /* 0x000fe20000000000 */
[----:B------:R-:W-:Y:S02]  /*0730*/  SEL R16, R17, RZ, P2 ;  /* 0x000000ff11107207 */ /* 0x000fe40001000000 */
[----:B------:R-:W-:Y:S02]  /*0740*/  SEL R17, R14, RZ, P2 ;  /* 0x000000ff0e117207 */ /* 0x000fe40001000000 */
[----:B------:R-:W-:-:S02]  /*0750*/  @P6 FSEL R20, R12, RZ, P5 ;  /* 0x000000ff0c146208 */ /* 0x000fc40002800000 */
[----:B------:R-:W-:Y:S01]  /*0760*/  SEL R37, R15, RZ, P2 ;  /* 0x000000ff0f257207 */ /* 0x000fe20001000000 */
[----:B------:R-:W-:Y:S01]  /*0770*/  FADD R36, R18, R17 ;  /* 0x0000001112247221 */ /* 0x000fe20000000000 */
[C---:B------:R-:W-:Y:S01]  /*0780*/  FSETP.GEU.AND P5, PT, R16.reuse, -R13, PT ;  /* 0x8000000d1000720b */ /* 0x040fe20003fae000 */
[----:B------:R-:W-:Y:S01]  /*0790*/  FADD R16, R16, R13 ;  /* 0x0000000d10107221 */ /* 0x000fe20000000000 */
[----:B------:R-:W-:Y:S02]  /*07a0*/  ISETP.GT.AND P2, PT, R2, 0xff, !P0 ;  /* 0x000000ff0200780c */ /* 0x000fe40004744270 */
[----:B------:R-:W-:Y:S02]  /*07b0*/  CS2R R12, SRZ ;  /* 0x00000000000c7805 */ /* 0x000fe4000001ff00 */
[----:B------:R-:W-:Y:S02]  /*07c0*/  CS2R R14, SRZ ;  /* 0x00000000000e7805 */ /* 0x000fe4000001ff00 */
[----:B------:R-:W-:-:S02]  /*07d0*/  @P6 FSEL R21, R16, RZ, P5 ;  /* 0x000000ff10156208 */ /* 0x000fc40002800000 */
[----:B------:R-:W-:Y:S02]  /*07e0*/  FSETP.GEU.AND P5, PT, R18, -R17, PT ;  /* 0x800000111200720b */ /* 0x000fe40003fae000 */
[----:B------:R-:W-:Y:S02]  /*07f0*/  CS2R R16, SRZ ;  /* 0x0000000000107805 */ /* 0x000fe4000001ff00 */
[----:B------:R-:W-:Y:S01]  /*0800*/  CS2R R18, SRZ ;  /* 0x0000000000127805 */ /* 0x000fe2000001ff00 */
[----:B------:R-:W2:Y:S05]  /*0810*/  @P2 LDG.E.EL.128 R12, desc[UR6][R30.64] ;  /* 0x000000061e0c2981 */ /* 0x000eaa000c2e1d00 */
[----:B------:R-:W3:Y:S01]  /*0820*/  @P2 LDG.E.EL.128 R16, desc[UR6][R34.64+-0x400] ;  /* 0xfffc000622102981 */ /* 0x000ee2000c2e1d00 */
[----:B------:R-:W1:Y:S01]  /*0830*/  S2UR UR5, SR_CgaCtaId ;  /* 0x00000000000579c3 */ /* 0x000e620000008800 */
[----:B------:R-:W-:Y:S01]  /*0840*/  @P6 FSEL R22, R36, RZ, P5 ;  /* 0x000000ff24166208 */ /* 0x000fe20002800000 */
[----:B------:R-:W-:Y:S01]  /*0850*/  UMOV UR4, 0x400 ;  /* 0x0000040000047882 */ /* 0x000fe20000000000 */
[----:B------:R-:W4:Y:S01]  /*0860*/  S2R R33, SR_TID.X ;  /* 0x0000000000217919 */ /* 0x000f220000002100 */
[C---:B------:R-:W-:Y:S01]  /*0870*/  FSETP.GEU.AND P5, PT, R32.reuse, -R37, PT ;  /* 0x800000252000720b */ /* 0x040fe20003fae000 */
[----:B------:R-:W-:Y:S01]  /*0880*/  FADD R32, R32, R37 ;  /* 0x0000002520207221 */ /* 0x000fe20000000000 */
[----:B------:R-:W-:Y:S01]  /*0890*/  FSEL R10, R10, RZ, P4 ;  /* 0x000000ff0a0a7208 */ /* 0x000fe20002000000 */
[----:B------:R-:W-:Y:S01]  /*08a0*/  IMAD R2, R4, 0x1200, R2 ;  /* 0x0000120004027824 */ /* 0x000fe200078e0202 */
[----:B------:R-:W-:Y:S01]  /*08b0*/  FSEL R11, R11, RZ, P3 ;  /* 0x000000ff0b0b7208 */ /* 0x000fe20001800000 */
[--C-:B------:R-:W-:Y:S01]  /*08c0*/  IMAD R4, R25, 0x9, R0.reuse ;  /* 0x0000000919047824 */ /* 0x100fe200078e0200 */
[----:B------:R-:W-:Y:S01]  /*08d0*/  @P6 FSEL R23, R32, RZ, P5 ;  /* 0x000000ff20176208 */ /* 0x000fe20002800000 */
[----:B------:R-:W-:-:S02]  /*08e0*/  IMAD R26, R26, 0x9, R0 ;  /* 0x000000091a1a7824 */ /* 0x000fc400078e0200 */
[--C-:B------:R-:W-:Y:S02]  /*08f0*/  IMAD R7, R7, 0x9, R0.reuse ;  /* 0x0000000907077824 */ /* 0x100fe400078e0200 */
[----:B------:R-:W-:Y:S01]  /*0900*/  IMAD R6, R6, 0x9, R0 ;  /* 0x0000000906067824 */ /* 0x000fe200078e0200 */
[----:B-1----:R-:W-:Y:S01]  /*0910*/  UPRMT UR4, UR5, 0x654, UR4 ;  /* 0x0000065405047896 */ /* 0x002fe20008000004 */
[----:B--2---:R-:W-:Y:S01]  /*0920*/  SEL R31, R12, RZ, P2 ;  /* 0x000000ff0c1f7207 */ /* 0x004fe20001000000 */
[----:B----4-:R-:W-:Y:S01]  /*0930*/  IMAD.SHL.U32 R12, R33, 0x40, RZ ;  /* 0x00000040210c7824 */ /* 0x010fe200078e00ff */
[----:B------:R-:W-:Y:S02]  /*0940*/  SEL R13, R13, RZ, P2 ;  /* 0x000000ff0d0d7207 */ /* 0x000fe40001000000 */
[----:B---3--:R-:W-:Y:S02]  /*0950*/  SEL R16, R16, RZ, P2 ;  /* 0x000000ff10107207 */ /* 0x008fe40001000000 */
[----:B------:R-:W-:-:S02]  /*0960*/  SEL R14, R14, RZ, P2 ;  /* 0x000000ff0e0e7207 */ /* 0x000fc40001000000 */
[C---:B------:R-:W-:Y:S01]  /*0970*/  FSETP.GEU.AND P5, PT, R31.reuse, -R16, PT ;  /* 0x800000101f00720b */ /* 0x040fe20003fae000 */
[----:B------:R-:W-:Y:S01]  /*0980*/  FADD R30, R31, R16 ;  /* 0x000000101f1e7221 */ /* 0x000fe20000000000 */
[----:B------:R-:W-:Y:S02]  /*0990*/  SHF.R.U32.HI R31, RZ, 0x4, R33 ;  /* 0x00000004ff1f7819 */ /* 0x000fe40000011621 */
[----:B------:R-:W-:Y:S02]  /*09a0*/  LOP3.LUT R16, R12, 0x3c0, RZ, 0xc0, !PT ;  /* 0x000003c00c107812 */ /* 0x000fe400078ec0ff */
[----:B------:R-:W-:Y:S02]  /*09b0*/  SGXT.U32 R31, R31, 0x3 ;  /* 0x000000031f1f781a */ /* 0x000fe40000000000 */
[C---:B------:R-:W-:Y:S02]  /*09c0*/  LOP3.LUT R32, R16.reuse, 0x20, RZ, 0xfc, !PT ;  /* 0x0000002010207812 */ /* 0x040fe400078efcff */
[----:B------:R-:W-:-:S02]  /*09d0*/  LOP3.LUT R12, R16, R31, RZ, 0xfc, !PT ;  /* 0x0000001f100c7212 */ /* 0x000fc400078efcff */
[C---:B------:R-:W-:Y:S02]  /*09e0*/  LOP3.LUT R31, R16.reuse, 0x10, RZ, 0xfc, !PT ;  /* 0x00000010101f7812 */ /* 0x040fe400078efcff */
[----:B------:R-:W-:Y:S02]  /*09f0*/  LOP3.LUT R34, R16, 0x30, RZ, 0xfc, !PT ;  /* 0x0000003010227812 */ /* 0x000fe400078efcff */
[----:B------:R-:W-:Y:S02]  /*0a00*/  LEA.HI R37, R32, UR4, RZ, 0x1e ;  /* 0x0000000420257c11 */ /* 0x000fe4000f8ff0ff */
[----:B------:R-:W-:Y:S02]  /*0a10*/  LEA.HI R35, R16, UR4, RZ, 0x1e ;  /* 0x0000000410237c11 */ /* 0x000fe4000f8ff0ff */
[----:B------:R-:W-:Y:S02]  /*0a20*/  SEL R32, R17, RZ, P2 ;  /* 0x000000ff11207207 */ /* 0x000fe40001000000 */
[----:B------:R-:W-:Y:S01]  /*0a30*/  LEA.HI R31, R31, UR4, RZ, 0x1e ;  /* 0x000000041f1f7c11 */ /* 0x000fe2000f8ff0ff */
[----:B------:R-:W-:Y:S01]  /*0a40*/  IMAD R35, R12, 0x4, R35 ;  /* 0x000000040c237824 */ /* 0x000fe200078e0223 */
[----:B------:R-:W-:-:S02]  /*0a50*/  SEL R17, R18, RZ, P2 ;  /* 0x000000ff12117207 */ /* 0x000fc40001000000 */
[----:B------:R-:W-:Y:S01]  /*0a60*/  SEL R15, R15, RZ, P2 ;  /* 0x000000ff0f0f7207 */ /* 0x000fe20001000000 */
[C---:B------:R-:W-:Y:S01]  /*0a70*/  IMAD R16, R12.reuse, 0x4, R31 ;  /* 0x000000040c107824 */ /* 0x040fe200078e021f */
[----:B------:R-:W-:Y:S01]  /*0a80*/  SEL R18, R19, RZ, P2 ;  /* 0x000000ff13127207 */ /* 0x000fe20001000000 */
[----:B------:R-:W-:Y:S01]  /*0a90*/  IMAD R31, R12, 0x4, R37 ;  /* 0x000000040c1f7824 */ /* 0x000fe200078e0225 */
[----:B------:R-:W-:Y:S01]  /*0aa0*/  LEA.HI R34, R34, UR4, RZ, 0x1e ;  /* 0x0000000422227c11 */ /* 0x000fe2000f8ff0ff */
[----:B------:R-:W-:Y:S01]  /*0ab0*/  STS [R35], R20 ;  /* 0x0000001423007388 */ /* 0x000fe20000000800 */
[C---:B------:R-:W-:Y:S01]  /*0ac0*/  FSETP.GEU.AND P4, PT, R13.reuse, -R32, PT ;  /* 0x800000200d00720b */ /* 0x040fe20003f8e000 */
[----:B------:R-:W-:Y:S01]  /*0ad0*/  FADD R13, R13, R32 ;  /* 0x000000200d0d7221 */ /* 0x000fe20000000000 */
[----:B------:R-:W-:Y:S01]  /*0ae0*/  @P6 FSEL R8, R30, RZ, P5 ;  /* 0x000000ff1e086208 */ /* 0x000fe20002800000 */
[----:B------:R-:W-:Y:S01]  /*0af0*/  IMAD R12, R12, 0x4, R34 ;  /* 0x000000040c0c7824 */ /* 0x000fe200078e0222 */
[C---:B------:R-:W-:Y:S01]  /*0b00*/  FSETP.GEU.AND P5, PT, R14.reuse, -R17, PT ;  /* 0x800000110e00720b */ /* 0x040fe20003fae000 */
[----:B------:R-:W-:Y:S01]  /*0b10*/  FADD R14, R14, R17 ;  /* 0x000000110e0e7221 */ /* 0x000fe20000000000 */
[C---:B------:R-:W-:Y:S01]  /*0b20*/  FSETP.GEU.AND P2, PT, R15.reuse, -R18, PT ;  /* 0x800000120f00720b */ /* 0x040fe20003f4e000 */
[----:B------:R-:W-:Y:S01]  /*0b30*/  FADD R15, R15, R18 ;  /* 0x000000120f0f7221 */ /* 0x000fe20000000000 */
[----:B------:R-:W-:Y:S01]  /*0b40*/  @P6 FSEL R9, R13, RZ, P4 ;  /* 0x000000ff0d096208 */ /* 0x000fe20002000000 */
[----:B------:R-:W-:Y:S01]  /*0b50*/  STS [R16+0x40], R21 ;  /* 0x0000401510007388 */ /* 0x000fe20000000800 */
[----:B------:R-:W-:-:S02]  /*0b60*/  @P6 FSEL R10, R14, RZ, P5 ;  /* 0x000000ff0e0a6208 */ /* 0x000fc40002800000 */
[----:B------:R-:W-:Y:S01]  /*0b70*/  @P6 FSEL R11, R15, RZ, P2 ;  /* 0x000000ff0f0b6208 */ /* 0x000fe20001000000 */
[----:B------:R-:W-:Y:S01]  /*0b80*/  STS [R31+0x80], R22 ;  /* 0x000080161f007388 */ /* 0x000fe20000000800 */
[----:B------:R-:W-:Y:S02]  /*0b90*/  SHF.R.U32.HI R13, RZ, 0x2, R33 ;  /* 0x00000002ff0d7819 */ /* 0x000fe40000011621 */
[----:B------:R-:W-:Y:S01]  /*0ba0*/  LOP3.LUT R14, R33, 0x7f, RZ, 0xc0, !PT ;  /* 0x0000007f210e7812 */ /* 0x000fe200078ec0ff */
[----:B------:R-:W-:Y:S01]  /*0bb0*/  STS [R12+0xc0], R23 ;  /* 0x0000c0170c007388 */ /* 0x000fe20000000800 */
[----:B------:R-:W-:Y:S02]  /*0bc0*/  LOP3.LUT R15, R13, 0x1c, RZ, 0xc0, !PT ;  /* 0x0000001c0d0f7812 */ /* 0x000fe400078ec0ff */
[C---:B------:R-:W-:Y:S01]  /*0bd0*/  LOP3.LUT R18, R14.reuse, 0x80, RZ, 0xfc, !PT ;  /* 0x000000800e127812 */ /* 0x040fe200078efcff */
[----:B------:R-:W-:Y:S01]  /*0be0*/  STS [R35+0x20], R8 ;  /* 0x0000200823007388 */ /* 0x000fe20000000800 */
[C---:B------:R-:W-:Y:S01]  /*0bf0*/  LOP3.LUT R33, R14.reuse, 0x280, RZ, 0xfc, !PT ;  /* 0x000002800e217812 */ /* 0x040fe200078efcff */
[----:B------:R-:W-:Y:S01]  /*0c00*/  VIADD R17, R15, UR4 ;  /* 0x000000040f117c36 */ /* 0x000fe20008000000 */
[C---:B------:R-:W-:Y:S01]  /*0c10*/  LOP3.LUT R13, R14.reuse, 0x380, RZ, 0xfc, !PT ;  /* 0x000003800e0d7812 */ /* 0x040fe200078efcff */
[----:B------:R1:W-:Y:S01]  /*0c20*/  STS [R16+0x60], R9 ;  /* 0x0000600910007388 */ /* 0x0003e20000000800 */
[----:B------:R-:W-:-:S02]  /*0c30*/  LOP3.LUT R30, R14, 0x180, RZ, 0xfc, !PT ;  /* 0x000001800e1e7812 */ /* 0x000fc400078efcff */
[C---:B------:R-:W-:Y:S01]  /*0c40*/  LOP3.LUT R32, R14.reuse, 0x200, RZ, 0xfc, !PT ;  /* 0x000002000e207812 */ /* 0x040fe200078efcff */
[----:B------:R-:W-:Y:S01]  /*0c50*/  STS [R31+0xa0], R10 ;  /* 0x0000a00a1f007388 */ /* 0x000fe20000000800 */
[----:B------:R-:W-:Y:S02]  /*0c60*/  SHF.R.U32.HI R15, RZ, 0x2, R30 ;  /* 0x00000002ff0f7819 */ /* 0x000fe4000001161e */
[C---:B------:R-:W-:Y:S01]  /*0c70*/  LOP3.LUT R19, R14.reuse, 0x100, RZ, 0xfc, !PT ;  /* 0x000001000e137812 */ /* 0x040fe200078efcff */
[----:B------:R2:W-:Y:S01]  /*0c80*/  STS [R12+0xe0], R11 ;  /* 0x0000e00b0c007388 */ /* 0x0005e20000000800 */
[----:B------:R-:W-:Y:S02]  /*0c90*/  LOP3.LUT R15, R15, 0x7c, RZ, 0xc0, !PT ;  /* 0x0000007c0f0f7812 */ /* 0x000fe400078ec0ff */
[----:B-1----:R-:W-:Y:S02]  /*0ca0*/  SHF.R.U32.HI R16, RZ, 0x2, R18 ;  /* 0x00000002ff107819 */ /* 0x002fe40000011612 */
[----:B------:R-:W-:Y:S01]  /*0cb0*/  SHF.R.U32.HI R18, RZ, 0x2, R33 ;  /* 0x00000002ff127819 */ /* 0x000fe20000011621 */
[----:B------:R-:W-:Y:S01]  /*0cc0*/  IMAD R33, R14, 0x4, R17 ;  /* 0x000000040e217824 */ /* 0x000fe200078e0211 */
[----:B------:R-:W-:Y:S01]  /*0cd0*/  BAR.SYNC.DEFER_BLOCKING 0x0 ;  /* 0x0000000000007b1d */ /* 0x000fe20000010000 */
[----:B------:R-:W-:-:S02]  /*0ce0*/  SHF.R.U32.HI R17, RZ, 0x2, R13 ;  /* 0x00000002ff117819 */ /* 0x000fc4000001160d */
[----:B------:R-:W-:Y:S02]  /*0cf0*/  LOP3.LUT R13, R16, 0x3c, RZ, 0xc0, !PT ;  /* 0x0000003c100d7812 */ /* 0x000fe400078ec0ff */
[----:B--2---:R-:W-:Y:S02]  /*0d00*/  SHF.R.U32.HI R12, RZ, 0x2, R32 ;  /* 0x00000002ff0c7819 */ /* 0x004fe40000011620 */
[----:B------:R-:W-:Y:S01]  /*0d10*/  LOP3.LUT R34, R14, 0x300, RZ, 0xfc, !PT ;  /* 0x000003000e227812 */ /* 0x000fe200078efcff */
[----:B------:R-:W-:Y:S01]  /*0d20*/  VIADD R13, R13, UR4 ;  /* 0x000000040d0d7c36 */ /* 0x000fe20008000000 */
[----:B------:R-:W-:Y:S02]  /*0d30*/  LOP3.LUT R12, R12, 0x9c, RZ, 0xc0, !PT ;  /* 0x0000009c0c0c7812 */ /* 0x000fe400078ec0ff */
[----:B------:R-:W-:Y:S01]  /*0d40*/  SHF.R.U32.HI R19, RZ, 0x2, R19 ;  /* 0x00000002ff137819 */ /* 0x000fe20000011613 */
[----:B------:R-:W-:Y:S01]  /*0d50*/  IMAD R32, R14, 0x4, R13 ;  /* 0x000000040e207824 */ /* 0x000fe200078e020d */
[----:B------:R-:W-:Y:S01]  /*0d60*/  LOP3.LUT R16, R17, 0xfc, RZ, 0xc0, !PT ;  /* 0x000000fc11107812 */ /* 0x000fe200078ec0ff */
[----:B------:R-:W-:Y:S01]  /*0d70*/  VIADD R17, R15, UR4 ;  /* 0x000000040f117c36 */ /* 0x000fe20008000000 */
[----:B------:R-:W-:Y:S01]  /*0d80*/  SHF.R.U32.HI R30, RZ, 0x2, R34 ;  /* 0x00000002ff1e7819 */ /* 0x000fe20000011622 */
[----:B------:R-:W-:Y:S01]  /*0d90*/  VIADD R15, R12, UR4 ;  /* 0x000000040c0f7c36 */ /* 0x000fe20008000000 */
[----:B------:R-:W-:Y:S01]  /*0da0*/  LOP3.LUT R19, R19, 0x5c, RZ, 0xc0, !PT ;  /* 0x0000005c13137812 */ /* 0x000fe200078ec0ff */
[----:B------:R-:W1:Y:S01]  /*0db0*/  LDC.64 R12, c[0x0][0x230] ;  /* 0x00008c00ff0c7b82 */ /* 0x000e620000000a00 */
[----:B------:R-:W-:Y:S01]  /*0dc0*/  LOP3.LUT R18, R18, 0xbc, RZ, 0xc0, !PT ;  /* 0x000000bc12127812 */ /* 0x000fe200078ec0ff */
[----:B------:R-:W-:Y:S01]  /*0dd0*/  VIADD R37, R16, UR4 ;  /* 0x0000000410257c36 */ /* 0x000fe20008000000 */
[----:B------:R-:W-:Y:S01]  /*0de0*/  LOP3.LUT R30, R30, 0xdc, RZ, 0xc0, !PT ;  /* 0x000000dc1e1e7812 */ /* 0x000fe200078ec0ff */
[----:B------:R-:W-:Y:S01]  /*0df0*/  VIADD R19, R19, UR4 ;  /* 0x0000000413137c36 */ /* 0x000fe20008000000 */
[----:B------:R-:W-:Y:S01]  /*0e00*/  ISETP.GE.AND P2, PT, R0, 0x9, PT ;  /* 0x000000090000780c */ /* 0x000fe20003f46270 */
[----:B------:R-:W2:Y:S01]  /*0e10*/  LDS R33, [R33] ;  /* 0x0000000021217984 */ /* 0x000ea20000000800 */
[----:B------:R-:W-:-:S02]  /*0e20*/  VIADD R31, R18, UR4 ;  /* 0x00000004121f7c36 */ /* 0x000fc40008000000 */
[----:B------:R-:W-:Y:S01]  /*0e30*/  VIADD R35, R30, UR4 ;  /* 0x000000041e237c36 */ /* 0x000fe20008000000 */
[----:B------:R-:W3:Y:S01]  /*0e40*/  LDS R32, [R32+0x200] ;  /* 0x0002000020207984 */ /* 0x000ee20000000800 */
[C---:B------:R-:W-:Y:S02]  /*0e50*/  IMAD R34, R14.reuse, 0x4, R19 ;  /* 0x000000040e227824 */ /* 0x040fe400078e0213 */
[C---:B------:R-:W-:Y:S02]  /*0e60*/  IMAD R30, R14.reuse, 0x4, R17 ;  /* 0x000000040e1e7824 */ /* 0x040fe400078e0211 */
[C---:B------:R-:W-:Y:S02]  /*0e70*/  IMAD R19, R14.reuse, 0x4, R15 ;  /* 0x000000040e137824 */ /* 0x040fe400078e020f */
[C---:B------:R-:W-:Y:S02]  /*0e80*/  IMAD R18, R14.reuse, 0x4, R31 ;  /* 0x000000040e127824 */ /* 0x040fe400078e021f */
[C---:B------:R-:W-:Y:S01]  /*0e90*/  IMAD R17, R14.reuse, 0x4, R35 ;  /* 0x000000040e117824 */ /* 0x040fe200078e0223 */
[----:B------:R-:W4:Y:S01]  /*0ea0*/  LDS R31, [R34+0x400] ;  /* 0x00040000221f7984 */ /* 0x000f220000000800 */
[----:B------:R-:W-:-:S02]  /*0eb0*/  IMAD R16, R14, 0x4, R37 ;  /* 0x000000040e107824 */ /* 0x000fc400078e0225 */
[--C-:B------:R-:W-:Y:S01]  /*0ec0*/  IMAD R15, R29, 0x9, R0.reuse ;  /* 0x000000091d0f7824 */ /* 0x100fe200078e0200 */
[----:B------:R-:W5:Y:S01]  /*0ed0*/  LDS R30, [R30+0x600] ;  /* 0x000600001e1e7984 */ /* 0x000f620000000800 */
[----:B------:R-:W-:Y:S02]  /*0ee0*/  IMAD R29, R28, 0x9, R0 ;  /* 0x000000091c1d7824 */ /* 0x000fe400078e0200 */
[----:B-1----:R-:W-:Y:S01]  /*0ef0*/  IMAD.WIDE R14, R15, 0x4, R12 ;  /* 0x000000040f0e7825 */ /* 0x002fe200078e020c */
[----:B------:R-:W1:Y:S03]  /*0f00*/  LDS R19, [R19+0x800] ;  /* 0x0008000013137984 */ /* 0x000e660000000800 */
[--C-:B------:R-:W-:Y:S01]  /*0f10*/  IMAD R28, R27, 0x9, R0.reuse ;  /* 0x000000091b1c7824 */ /* 0x100fe200078e0200 */
[----:B------:R-:W1:Y:S01]  /*0f20*/  LDS R18, [R18+0xa00] ;  /* 0x000a000012127984 */ /* 0x000e620000000800 */
[----:B------:R-:W-:-:S02]  /*0f30*/  IMAD R27, R24, 0x9, R0 ;  /* 0x00000009181b7824 */ /* 0x000fc400078e0200 */
[----:B------:R-:W-:Y:S01]  /*0f40*/  IMAD.WIDE R24, R29, 0x4, R12 ;  /* 0x000000041d187825 */ /* 0x000fe200078e020c */
[----:B------:R-:W1:Y:S03]  /*0f50*/  LDS R17, [R17+0xc00] ;  /* 0x000c000011117984 */ /* 0x000e660000000800 */
[--C-:B------:R-:W-:Y:S01]  /*0f60*/  IMAD R0, R5, 0x200, R2.reuse ;  /* 0x0000020005007824 */ /* 0x100fe200078e0202 */
[----:B------:R-:W1:Y:S01]  /*0f70*/  LDS R16, [R16+0xe00] ;  /* 0x000e000010107984 */ /* 0x000e620000000800 */
[----:B------:R-:W-:Y:S02]  /*0f80*/  IMAD R29, R3, 0x200, R2 ;  /* 0x00000200031d7824 */ /* 0x000fe400078e0202 */
[--C-:B------:R-:W-:Y:S01]  /*0f90*/  IMAD.WIDE R2, R28, 0x4, R12.reuse ;  /* 0x000000041c027825 */ /* 0x100fe200078e020c */
[----:B--2---:R2:W-:Y:S03]  /*0fa0*/  @!P2 STG.E desc[UR6][R14.64], R33 ;  /* 0x000000210e00a986 */ /* 0x0045e6000c101906 */
[--C-:B------:R-:W-:Y:S01]  /*0fb0*/  IMAD.WIDE R4, R4, 0x4, R12.reuse ;  /* 0x0000000404047825 */ /* 0x100fe200078e020c */
[----:B---3--:R3:W-:Y:S01]  /*0fc0*/  @!P2 STG.E desc[UR6][R24.64], R32 ;  /* 0x000000201800a986 */ /* 0x0087e2000c101906 */
[----:B--2---:R-:W2:Y:S03]  /*0fd0*/  LDC.64 R14, c[0x0][0x238] ;  /* 0x00008e00ff0e7b82 */ /* 0x004ea60000000a00 */
[----:B----4-:R4:W-:Y:S01]  /*0fe0*/  @!P2 STG.E desc[UR6][R2.64], R31 ;  /* 0x0000001f0200a986 */ /* 0x0109e2000c101906 */
[----:B---3--:R-:W-:-:S04]  /*0ff0*/  IMAD.WIDE R24, R26, 0x4, R12 ;  /* 0x000000041a187825 */ /* 0x008fc800078e020c */
[--C-:B------:R-:W-:Y:S01]  /*1000*/  IMAD.WIDE R26, R27, 0x4, R12.reuse ;  /* 0x000000041b1a7825 */ /* 0x100fe200078e020c */
[----:B-----5:R4:W-:Y:S03]  /*1010*/  @!P2 STG.E desc[UR6][R24.64], R30 ;  /* 0x0000001e1800a986 */ /* 0x0209e6000c101906 */
[--C-:B------:R-:W-:Y:S01]  /*1020*/  IMAD.WIDE R32, R7, 0x4, R12.reuse ;  /* 0x0000000407207825 */ /* 0x100fe200078e020c */
[----:B-1----:R4:W-:Y:S03]  /*1030*/  @!P2 STG.E desc[UR6][R4.64], R19 ;  /* 0x000000130400a986 */ /* 0x0029e6000c101906 */
[----:B------:R-:W-:Y:S01]  /*1040*/  IMAD.WIDE R6, R6, 0x4, R12 ;  /* 0x0000000406067825 */ /* 0x000fe200078e020c */
[----:B0-----:R4:W-:Y:S04]  /*1050*/  @!P2 STG.E desc[UR6][R26.64], R18 ;  /* 0x000000121a00a986 */ /* 0x0019e8000c101906 */
[----:B------:R4:W-:Y:S01]  /*1060*/  @!P2 STG.E desc[UR6][R32.64], R17 ;  /* 0x000000112000a986 */ /* 0x0009e2000c101906 */
[----:B--2---:R-:W-:-:S03]  /*1070*/  IMAD.WIDE R12, R0, 0x4, R14 ;  /* 0x00000004000c7825 */ /* 0x004fc600078e020e */
[----:B------:R4:W-:Y:S01]  /*1080*/  @!P2 STG.E desc[UR6][R6.64], R16 ;  /* 0x000000100600a986 */ /* 0x0009e2000c101906 */
[----:B------:R-:W-:-:S03]  /*1090*/  IMAD.WIDE R14, R29, 0x4, R14 ;  /* 0x000000041d0e7825 */ /* 0x000fc600078e020e */
[----:B------:R4:W-:Y:S01]  /*10a0*/  @!P1 STG.E.128 desc[UR6][R12.64], R20 ;  /* 0x000000140c009986 */ /* 0x0009e2000c101d06 */
[----:B------:R-:W-:Y:S05]  /*10b0*/  @P0 EXIT ;  /* 0x000000000000094d */ /* 0x000fea0003800000 */
[----:B------:R-:W-:Y:S01]  /*10c0*/  STG.E.128 desc[UR6][R14.64], R8 ;  /* 0x000000080e007986 */ /* 0x000fe2000c101d06 */
[----:B------:R-:W-:Y:S05]  /*10d0*/  EXIT ;  /* 0x000000000000794d */ /* 0x000fea0003800000 */
.L_x_0:
[----:B------:R-:W-:-:S00]  /*10e0*/  BRA `(.L_x_0) ;  /* 0xfffffffc00fc7947 */ /* 0x000fc0000383ffff */
[----:B------:R-:W-:-:S00]  /*10f0*/  NOP ;  /* 0x0000000000007918 */ /* 0x000fc00000000000 */
        /* <DEDUP_REMOVED lines=8> */
.L_x_1:


//--------------------- .nv.shared.triton_poi_fused_cat_convolution_19 --------------------------
	.section	.nv.shared.triton_poi_fused_cat_convolution_19,"aw",@nobits
	.sectionflags	@""
	.align	16
	.zero		1024


//--------------------- .nv.constant0.triton_poi_fused_cat_convolution_19 --------------------------
	.section	.nv.constant0.triton_poi_fused_cat_convolution_19,"a",@progbits
	.sectionflags	@""
	.align	4
.nv.constant0.triton_poi_fused_cat_convolution_19:
	.zero		584
